//
// Generated by NVIDIA NVVM Compiler
//
// Compiler Build ID: CL-36424714
// Cuda compilation tools, release 13.0, V13.0.88
// Based on NVVM 20.0.0
//

.version 9.0
.target sm_100
.address_size 64

	// .globl	_Z10computeDdxP7double2S0_di

.visible .entry _Z10computeDdxP7double2S0_di(
	.param .u64 .ptr .align 1 _Z10computeDdxP7double2S0_di_param_0,
	.param .u64 .ptr .align 1 _Z10computeDdxP7double2S0_di_param_1,
	.param .f64 _Z10computeDdxP7double2S0_di_param_2,
	.param .u32 _Z10computeDdxP7double2S0_di_param_3
)
{
	.reg .pred 	%p<2>;
	.reg .b32 	%r<6>;
	.reg .b64 	%rd<8>;
	.reg .b64 	%fd<9>;

	ld.param.u64 	%rd1, [_Z10computeDdxP7double2S0_di_param_0];
	ld.param.u64 	%rd2, [_Z10computeDdxP7double2S0_di_param_1];
	ld.param.f64 	%fd1, [_Z10computeDdxP7double2S0_di_param_2];
	ld.param.u32 	%r2, [_Z10computeDdxP7double2S0_di_param_3];
	mov.u32 	%r3, %ctaid.x;
	mov.u32 	%r4, %ntid.x;
	mov.u32 	%r5, %tid.x;
	mad.lo.s32 	%r1, %r3, %r4, %r5;
	setp.ge.s32 	%p1, %r1, %r2;
	@%p1 bra 	$L__BB0_2;
	cvta.to.global.u64 	%rd3, %rd1;
	cvta.to.global.u64 	%rd4, %rd2;
	mul.wide.s32 	%rd5, %r1, 16;
	add.s64 	%rd6, %rd3, %rd5;
	ld.global.v2.f64 	{%fd2, %fd3}, [%rd6];
	mul.f64 	%fd4, %fd2, 0d0000000000000000;
	mul.f64 	%fd5, %fd1, %fd3;
	sub.f64 	%fd6, %fd4, %fd5;
	mul.f64 	%fd7, %fd3, 0d0000000000000000;
	fma.rn.f64 	%fd8, %fd1, %fd2, %fd7;
	add.s64 	%rd7, %rd4, %rd5;
	st.global.v2.f64 	[%rd7], {%fd6, %fd8};
$L__BB0_2:
	ret;

}
	// .globl	_Z12computeScaleP7double2S0_di
.visible .entry _Z12computeScaleP7double2S0_di(
	.param .u64 .ptr .align 1 _Z12computeScaleP7double2S0_di_param_0,
	.param .u64 .ptr .align 1 _Z12computeScaleP7double2S0_di_param_1,
	.param .f64 _Z12computeScaleP7double2S0_di_param_2,
	.param .u32 _Z12computeScaleP7double2S0_di_param_3
)
{
	.reg .pred 	%p<2>;
	.reg .b32 	%r<6>;
	.reg .b64 	%rd<8>;
	.reg .b64 	%fd<6>;

	ld.param.u64 	%rd1, [_Z12computeScaleP7double2S0_di_param_0];
	ld.param.u64 	%rd2, [_Z12computeScaleP7double2S0_di_param_1];
	ld.param.f64 	%fd1, [_Z12computeScaleP7double2S0_di_param_2];
	ld.param.u32 	%r2, [_Z12computeScaleP7double2S0_di_param_3];
	mov.u32 	%r3, %ctaid.x;
	mov.u32 	%r4, %ntid.x;
	mov.u32 	%r5, %tid.x;
	mad.lo.s32 	%r1, %r3, %r4, %r5;
	setp.ge.s32 	%p1, %r1, %r2;
	@%p1 bra 	$L__BB1_2;
	cvta.to.global.u64 	%rd3, %rd1;
	cvta.to.global.u64 	%rd4, %rd2;
	mul.wide.s32 	%rd5, %r1, 16;
	add.s64 	%rd6, %rd3, %rd5;
	ld.global.v2.f64 	{%fd2, %fd3}, [%rd6];
	div.rn.f64 	%fd4, %fd2, %fd1;
	div.rn.f64 	%fd5, %fd3, %fd1;
	add.s64 	%rd7, %rd4, %rd5;
	st.global.v2.f64 	[%rd7], {%fd4, %fd5};
$L__BB1_2:
	ret;

}


// ===== COMPILED SASS (sm_100) =====

	.target	sm_100

	.elftype	@"ET_EXEC"


//--------------------- .note.nv.tkinfo           --------------------------
	.section	.note.nv.tkinfo,"",@"SHT_NOTE"
	.sectionflags	@"SHF_NOTE_NV_TKINFO"
	.tkinfo
        /*0018*/ 	.word	0x00000002
        /*0030*/ 	.string	""
        /*0030*/ 	.string	"ptxas"
        /*0030*/ 	.string	"Cuda compilation tools, release 13.0, V13.0.88"
        /*0030*/ 	.string	"Build cuda_13.0.r13.0/compiler.36424714_0"
        /*0030*/ 	.string	"-arch sm_100 -m 64 "



//--------------------- .note.nv.cuinfo           --------------------------
	.section	.note.nv.cuinfo,"",@"SHT_NOTE"
	.sectionflags	@"SHF_NOTE_NV_CUINFO"
        /*0018*/ 	.short	0x0002
        /*001a*/ 	.short	0x0064
        /*001c*/ 	.short	0x0082
	.zero		2


//--------------------- .nv.info                  --------------------------
	.section	.nv.info,"",@"SHT_CUDA_INFO"
	.align	4


	//----- nvinfo : EIATTR_REGCOUNT
	.align		4
        /*0000*/ 	.byte	0x04, 0x2f
        /*0002*/ 	.short	(.L_1 - .L_0)
	.align		4
.L_0:
        /*0004*/ 	.word	index@(_Z10computeDdxP7double2S0_di)
        /*0008*/ 	.word	0x00000012


	//----- nvinfo : EIATTR_FRAME_SIZE
	.align		4
.L_1:
        /*000c*/ 	.byte	0x04, 0x11
        /*000e*/ 	.short	(.L_3 - .L_2)
	.align		4
.L_2:
        /*0010*/ 	.word	index@(_Z10computeDdxP7double2S0_di)
        /*0014*/ 	.word	0x00000000


	//----- nvinfo : EIATTR_REGCOUNT
	.align		4
.L_3:
        /*0018*/ 	.byte	0x04, 0x2f
        /*001a*/ 	.short	(.L_5 - .L_4)
	.align		4
.L_4:
        /*001c*/ 	.word	index@(_Z12computeScaleP7double2S0_di)
        /*0020*/ 	.word	0x0000001e


	//----- nvinfo : EIATTR_FRAME_SIZE
	.align		4
.L_5:
        /*0024*/ 	.byte	0x04, 0x11
        /*0026*/ 	.short	(.L_7 - .L_6)
	.align		4
.L_6:
        /*0028*/ 	.word	index@($__internal_0_$__cuda_sm20_div_rn_f64_full)
        /*002c*/ 	.word	0x00000000


	//----- nvinfo : EIATTR_FRAME_SIZE
	.align		4
.L_7:
        /*0030*/ 	.byte	0x04, 0x11
        /*0032*/ 	.short	(.L_9 - .L_8)
	.align		4
.L_8:
        /*0034*/ 	.word	index@(_Z12computeScaleP7double2S0_di)
        /*0038*/ 	.word	0x00000000


	//----- nvinfo : EIATTR_MIN_STACK_SIZE
	.align		4
.L_9:
        /*003c*/ 	.byte	0x04, 0x12
        /*003e*/ 	.short	(.L_11 - .L_10)
	.align		4
.L_10:
        /*0040*/ 	.word	index@(_Z12computeScaleP7double2S0_di)
        /*0044*/ 	.word	0x00000000


	//----- nvinfo : EIATTR_MIN_STACK_SIZE
	.align		4
.L_11:
        /*0048*/ 	.byte	0x04, 0x12
        /*004a*/ 	.short	(.L_13 - .L_12)
	.align		4
.L_12:
        /*004c*/ 	.word	index@(_Z10computeDdxP7double2S0_di)
        /*0050*/ 	.word	0x00000000
.L_13:


//--------------------- .nv.compat                --------------------------
	.section	.nv.compat,"",@"SHT_CUDA_COMPAT_INFO"
	.align	4
        /*0000*/ 	.byte	0x02, 0x09, 0x00, 0x00, 0x02, 0x02, 0x01, 0x00, 0x02, 0x05, 0x05, 0x00, 0x03, 0x07, 0x01, 0x01
        /*0010*/ 	.byte	0x02, 0x03, 0x00, 0x00, 0x02, 0x06, 0x01, 0x00, 0x04, 0x0b, 0x08, 0x00, 0x01, 0x00, 0x00, 0x00
        /*0020*/ 	.byte	0x00, 0x00, 0x00, 0x00


//--------------------- .nv.info._Z12computeScaleP7double2S0_di --------------------------
	.section	.nv.info._Z12computeScaleP7double2S0_di,"",@"SHT_CUDA_INFO"
	.sectionflags	@""
	.align	4


	//----- nvinfo : EIATTR_CUDA_API_VERSION
	.align		4
        /*0000*/ 	.byte	0x04, 0x37
        /*0002*/ 	.short	(.L_15 - .L_14)
.L_14:
        /*0004*/ 	.word	0x00000082


	//----- nvinfo : EIATTR_KPARAM_INFO
	.align		4
.L_15:
        /*0008*/ 	.byte	0x04, 0x17
        /*000a*/ 	.short	(.L_17 - .L_16)
.L_16:
        /*000c*/ 	.word	0x00000000
        /*0010*/ 	.short	0x0003
        /*0012*/ 	.short	0x0018
        /*0014*/ 	.byte	0x00, 0xf0, 0x11, 0x00


	//----- nvinfo : EIATTR_KPARAM_INFO
	.align		4
.L_17:
        /*0018*/ 	.byte	0x04, 0x17
        /*001a*/ 	.short	(.L_19 - .L_18)
.L_18:
        /*001c*/ 	.word	0x00000000
        /*0020*/ 	.short	0x0002
        /*0022*/ 	.short	0x0010
        /*0024*/ 	.byte	0x00, 0xf0, 0x21, 0x00


	//----- nvinfo : EIATTR_KPARAM_INFO
	.align		4
.L_19:
        /*0028*/ 	.byte	0x04, 0x17
        /*002a*/ 	.short	(.L_21 - .L_20)
.L_20:
        /*002c*/ 	.word	0x00000000
        /*0030*/ 	.short	0x0001
        /*0032*/ 	.short	0x0008
        /*0034*/ 	.byte	0x00, 0xf5, 0x21, 0x00


	//----- nvinfo : EIATTR_KPARAM_INFO
	.align		4
.L_21:
        /*0038*/ 	.byte	0x04, 0x17
        /*003a*/ 	.short	(.L_23 - .L_22)
.L_22:
        /*003c*/ 	.word	0x00000000
        /*0040*/ 	.short	0x0000
        /*0042*/ 	.short	0x0000
        /*0044*/ 	.byte	0x00, 0xf5, 0x21, 0x00


	//----- nvinfo : EIATTR_SPARSE_MMA_MASK
	.align		4
.L_23:
        /*0048*/ 	.byte	0x03, 0x50
        /*004a*/ 	.short	0x0000


	//----- nvinfo : EIATTR_MAXREG_COUNT
	.align		4
        /*004c*/ 	.byte	0x03, 0x1b
        /*004e*/ 	.short	0x00ff


	//----- nvinfo : EIATTR_MERCURY_ISA_VERSION
	.align		4
        /*0050*/ 	.byte	0x03, 0x5f
        /*0052*/ 	.short	0x0101


	//----- nvinfo : EIATTR_VRC_CTA_INIT_COUNT
	.align		4
        /*0054*/ 	.byte	0x02, 0x4a
	.zero		1
	.zero		1


	//----- nvinfo : EIATTR_EXIT_INSTR_OFFSETS
	.align		4
        /*0058*/ 	.byte	0x04, 0x1c
        /*005a*/ 	.short	(.L_25 - .L_24)


	//   ....[0]....
.L_24:
        /*005c*/ 	.word	0x00000070


	//   ....[1]....
        /*0060*/ 	.word	0x000003d0


	//----- nvinfo : EIATTR_CRS_STACK_SIZE
	.align		4
.L_25:
        /*0064*/ 	.byte	0x04, 0x1e
        /*0066*/ 	.short	(.L_27 - .L_26)
.L_26:
        /*0068*/ 	.word	0x00000000


	//----- nvinfo : EIATTR_CBANK_PARAM_SIZE
	.align		4
.L_27:
        /*006c*/ 	.byte	0x03, 0x19
        /*006e*/ 	.short	0x001c


	//----- nvinfo : EIATTR_PARAM_CBANK
	.align		4
        /*0070*/ 	.byte	0x04, 0x0a
        /*0072*/ 	.short	(.L_29 - .L_28)
	.align		4
.L_28:
        /*0074*/ 	.word	index@(.nv.constant0._Z12computeScaleP7double2S0_di)
        /*0078*/ 	.short	0x0380
        /*007a*/ 	.short	0x001c


	//----- nvinfo : EIATTR_SW_WAR
	.align		4
.L_29:
        /*007c*/ 	.byte	0x04, 0x36
        /*007e*/ 	.short	(.L_31 - .L_30)
.L_30:
        /*0080*/ 	.word	0x00000008
.L_31:


//--------------------- .nv.info._Z10computeDdxP7double2S0_di --------------------------
	.section	.nv.info._Z10computeDdxP7double2S0_di,"",@"SHT_CUDA_INFO"
	.sectionflags	@""
	.align	4


	//----- nvinfo : EIATTR_CUDA_API_VERSION
	.align		4
        /*0000*/ 	.byte	0x04, 0x37
        /*0002*/ 	.short	(.L_33 - .L_32)
.L_32:
        /*0004*/ 	.word	0x00000082


	//----- nvinfo : EIATTR_KPARAM_INFO
	.align		4
.L_33:
        /*0008*/ 	.byte	0x04, 0x17
        /*000a*/ 	.short	(.L_35 - .L_34)
.L_34:
        /*000c*/ 	.word	0x00000000
        /*0010*/ 	.short	0x0003
        /*0012*/ 	.short	0x0018
        /*0014*/ 	.byte	0x00, 0xf0, 0x11, 0x00


	//----- nvinfo : EIATTR_KPARAM_INFO
	.align		4
.L_35:
        /*0018*/ 	.byte	0x04, 0x17
        /*001a*/ 	.short	(.L_37 - .L_36)
.L_36:
        /*001c*/ 	.word	0x00000000
        /*0020*/ 	.short	0x0002
        /*0022*/ 	.short	0x0010
        /*0024*/ 	.byte	0x00, 0xf0, 0x21, 0x00


	//----- nvinfo : EIATTR_KPARAM_INFO
	.align		4
.L_37:
        /*0028*/ 	.byte	0x04, 0x17
        /*002a*/ 	.short	(.L_39 - .L_38)
.L_38:
        /*002c*/ 	.word	0x00000000
        /*0030*/ 	.short	0x0001
        /*0032*/ 	.short	0x0008
        /*0034*/ 	.byte	0x00, 0xf5, 0x21, 0x00


	//----- nvinfo : EIATTR_KPARAM_INFO
	.align		4
.L_39:
        /*0038*/ 	.byte	0x04, 0x17
        /*003a*/ 	.short	(.L_41 - .L_40)
.L_40:
        /*003c*/ 	.word	0x00000000
        /*0040*/ 	.short	0x0000
        /*0042*/ 	.short	0x0000
        /*0044*/ 	.byte	0x00, 0xf5, 0x21, 0x00


	//----- nvinfo : EIATTR_SPARSE_MMA_MASK
	.align		4
.L_41:
        /*0048*/ 	.byte	0x03, 0x50
        /*004a*/ 	.short	0x0000


	//----- nvinfo : EIATTR_MAXREG_COUNT
	.align		4
        /*004c*/ 	.byte	0x03, 0x1b
        /*004e*/ 	.short	0x00ff


	//----- nvinfo : EIATTR_MERCURY_ISA_VERSION
	.align		4
        /*0050*/ 	.byte	0x03, 0x5f
        /*0052*/ 	.short	0x0101


	//----- nvinfo : EIATTR_VRC_CTA_INIT_COUNT
	.align		4
        /*0054*/ 	.byte	0x02, 0x4a
	.zero		1
	.zero		1


	//----- nvinfo : EIATTR_EXIT_INSTR_OFFSETS
	.align		4
        /*0058*/ 	.byte	0x04, 0x1c
        /*005a*/ 	.short	(.L_43 - .L_42)


	//   ....[0]....
.L_42:
        /*005c*/ 	.word	0x00000070


	//   ....[1]....
        /*0060*/ 	.word	0x00000140


	//----- nvinfo : EIATTR_CBANK_PARAM_SIZE
	.align		4
.L_43:
        /*0064*/ 	.byte	0x03, 0x19
        /*0066*/ 	.short	0x001c


	//----- nvinfo : EIATTR_PARAM_CBANK
	.align		4
        /*0068*/ 	.byte	0x04, 0x0a
        /*006a*/ 	.short	(.L_45 - .L_44)
	.align		4
.L_44:
        /*006c*/ 	.word	index@(.nv.constant0._Z10computeDdxP7double2S0_di)
        /*0070*/ 	.short	0x0380
        /*0072*/ 	.short	0x001c


	//----- nvinfo : EIATTR_SW_WAR
	.align		4
.L_45:
        /*0074*/ 	.byte	0x04, 0x36
        /*0076*/ 	.short	(.L_47 - .L_46)
.L_46:
        /*0078*/ 	.word	0x00000008
.L_47:


//--------------------- .nv.callgraph             --------------------------
	.section	.nv.callgraph,"",@"SHT_CUDA_CALLGRAPH"
	.align	4
	.sectionentsize	8
	.align		4
        /*0000*/ 	.word	0x00000000
	.align		4
        /*0004*/ 	.word	0xffffffff
	.align		4
        /*0008*/ 	.word	0x00000000
	.align		4
        /*000c*/ 	.word	0xfffffffe
	.align		4
        /*0010*/ 	.word	0x00000000
	.align		4
        /*0014*/ 	.word	0xfffffffd
	.align		4
        /*0018*/ 	.word	0x00000000
	.align		4
        /*001c*/ 	.word	0xfffffffc


//--------------------- .text._Z12computeScaleP7double2S0_di --------------------------
	.section	.text._Z12computeScaleP7double2S0_di,"ax",@progbits
	.align	128
        .global         _Z12computeScaleP7double2S0_di
        .type           _Z12computeScaleP7double2S0_di,@function
        .size           _Z12computeScaleP7double2S0_di,(.L_x_11 - _Z12computeScaleP7double2S0_di)
        .other          _Z12computeScaleP7double2S0_di,@"STO_CUDA_ENTRY STV_DEFAULT"
_Z12computeScaleP7double2S0_di:
.text._Z12computeScaleP7double2S0_di:
[----:B------:R-:W-:Y:S01]  /*0000*/  LDC R1, c[0x0][0x37c] ;  /* 0x0000df00ff017b82 */ /* 0x000fe20000000800 */
[----:B------:R-:W0:Y:S07]  /*0010*/  S2R R3, SR_TID.X ;  /* 0x0000000000037919 */ /* 0x000e2e0000002100 */
[----:B------:R-:W0:Y:S01]  /*0020*/  S2UR UR4, SR_CTAID.X ;  /* 0x00000000000479c3 */ /* 0x000e220000002500 */
[----:B------:R-:W1:Y:S07]  /*0030*/  LDCU UR5, c[0x0][0x398] ;  /* 0x00007300ff0577ac */ /* 0x000e6e0008000800 */
[----:B------:R-:W0:Y:S02]  /*0040*/  LDC R0, c[0x0][0x360] ;  /* 0x0000d800ff007b82 */ /* 0x000e240000000800 */
[----:B0-----:R-:W-:-:S05]  /*0050*/  IMAD R0, R0, UR4, R3 ;  /* 0x0000000400007c24 */ /* 0x001fca000f8e0203 */
[----:B-1----:R-:W-:-:S13]  /*0060*/  ISETP.GE.AND P0, PT, R0, UR5, PT ;  /* 0x0000000500007c0c */ /* 0x002fda000bf06270 */
[----:B------:R-:W-:Y:S05]  /*0070*/  @P0 EXIT ;  /* 0x000000000000094d */ /* 0x000fea0003800000 */
[----:B------:R-:W0:Y:S01]  /*0080*/  LDC.64 R8, c[0x0][0x380] ;  /* 0x0000e000ff087b82 */ /* 0x000e220000000a00 */
[----:B------:R-:W1:Y:S01]  /*0090*/  LDCU.64 UR4, c[0x0][0x358] ;  /* 0x00006b00ff0477ac */ /* 0x000e620008000a00 */
[----:B------:R-:W2:Y:S06]  /*00a0*/  LDCU UR6, c[0x0][0x394] ;  /* 0x00007280ff0677ac */ /* 0x000eac0008000800 */
[----:B------:R-:W3:Y:S01]  /*00b0*/  LDC.64 R6, c[0x0][0x390] ;  /* 0x0000e400ff067b82 */ /* 0x000ee20000000a00 */
[----:B0-----:R-:W-:-:S06]  /*00c0*/  IMAD.WIDE R8, R0, 0x10, R8 ;  /* 0x0000001000087825 */ /* 0x001fcc00078e0208 */
[----:B-1----:R-:W4:Y:S01]  /*00d0*/  LDG.E.128 R8, desc[UR4][R8.64] ;  /* 0x0000000408087981 */ /* 0x002f22000c1e1d00 */
[----:B--2---:R-:W3:Y:S01]  /*00e0*/  MUFU.RCP64H R3, UR6 ;  /* 0x0000000600037d08 */ /* 0x004ee20008001800 */
[----:B------:R-:W-:Y:S01]  /*00f0*/  IMAD.MOV.U32 R2, RZ, RZ, 0x1 ;  /* 0x00000001ff027424 */ /* 0x000fe200078e00ff */
[----:B------:R-:W0:Y:S01]  /*0100*/  LDC R15, c[0x0][0x394] ;  /* 0x0000e500ff0f7b82 */ /* 0x000e220000000800 */
[----:B------:R-:W-:Y:S04]  /*0110*/  BSSY.RECONVERGENT B0, `(.L_x_0) ;  /* 0x0000012000007945 */ /* 0x000fe80003800200 */
[----:B---3--:R-:W-:-:S08]  /*0120*/  DFMA R4, R2, -R6, 1 ;  /* 0x3ff000000204742b */ /* 0x008fd00000000806 */
[----:B------:R-:W-:-:S08]  /*0130*/  DFMA R4, R4, R4, R4 ;  /* 0x000000040404722b */ /* 0x000fd00000000004 */
[----:B------:R-:W-:-:S08]  /*0140*/  DFMA R4, R2, R4, R2 ;  /* 0x000000040204722b */ /* 0x000fd00000000002 */
[----:B------:R-:W-:-:S08]  /*0150*/  DFMA R2, R4, -R6, 1 ;  /* 0x3ff000000402742b */ /* 0x000fd00000000806 */
[----:B------:R-:W-:-:S08]  /*0160*/  DFMA R2, R4, R2, R4 ;  /* 0x000000020402722b */ /* 0x000fd00000000004 */
[----:B----4-:R-:W-:Y:S01]  /*0170*/  DMUL R4, R8, R2 ;  /* 0x0000000208047228 */ /* 0x010fe20000000000 */
[----:B------:R-:W-:-:S07]  /*0180*/  FSETP.GEU.AND P1, PT, |R9|, 6.5827683646048100446e-37, PT ;  /* 0x036000000900780b */ /* 0x000fce0003f2e200 */
[----:B------:R-:W-:-:S08]  /*0190*/  DFMA R6, R4, -R6, R8 ;  /* 0x800000060406722b */ /* 0x000fd00000000008 */
[----:B------:R-:W-:-:S10]  /*01a0*/  DFMA R4, R2, R6, R4 ;  /* 0x000000060204722b */ /* 0x000fd40000000004 */
[----:B------:R-:W-:Y:S01]  /*01b0*/  FFMA R2, RZ, UR6, R5 ;  /* 0x00000006ff027c23 */ /* 0x000fe20008000005 */
[----:B------:R-:W1:Y:S04]  /*01c0*/  LDCU UR6, c[0x0][0x390] ;  /* 0x00007200ff0677ac */ /* 0x000e680008000800 */
[----:B------:R-:W-:-:S13]  /*01d0*/  FSETP.GT.AND P0, PT, |R2|, 1.469367938527859385e-39, PT ;  /* 0x001000000200780b */ /* 0x000fda0003f04200 */
[----:B0-----:R-:W-:Y:S05]  /*01e0*/  @P0 BRA P1, `(.L_x_1) ;  /* 0x0000000000100947 */ /* 0x001fea0000800000 */
[----:B------:R-:W-:-:S07]  /*01f0*/  MOV R18, 0x210 ;  /* 0x0000021000127802 */ /* 0x000fce0000000f00 */
[----:B-1----:R-:W-:Y:S05]  /*0200*/  CALL.REL.NOINC `($__internal_0_$__cuda_sm20_div_rn_f64_full) ;  /* 0x0000000000747944 */ /* 0x002fea0003c00000 */
[----:B------:R-:W-:Y:S02]  /*0210*/  IMAD.MOV.U32 R4, RZ, RZ, R6 ;  /* 0x000000ffff047224 */ /* 0x000fe400078e0006 */
[----:B------:R-:W-:-:S07]  /*0220*/  IMAD.MOV.U32 R5, RZ, RZ, R7 ;  /* 0x000000ffff057224 */ /* 0x000fce00078e0007 */
.L_x_1:
[----:B-1----:R-:W-:Y:S05]  /*0230*/  BSYNC.RECONVERGENT B0 ;  /* 0x0000000000007941 */ /* 0x002fea0003800200 */
.L_x_0:
[----:B------:R-:W0:Y:S01]  /*0240*/  LDCU UR7, c[0x0][0x394] ;  /* 0x00007280ff0777ac */ /* 0x000e220008000800 */
[----:B------:R-:W1:Y:S01]  /*0250*/  LDC.64 R8, c[0x0][0x390] ;  /* 0x0000e400ff087b82 */ /* 0x000e620000000a00 */
[----:B------:R-:W-:Y:S01]  /*0260*/  IMAD.MOV.U32 R2, RZ, RZ, 0x1 ;  /* 0x00000001ff027424 */ /* 0x000fe200078e00ff */
[----:B------:R-:W-:Y:S01]  /*0270*/  FSETP.GEU.AND P1, PT, |R11|, 6.5827683646048100446e-37, PT ;  /* 0x036000000b00780b */ /* 0x000fe20003f2e200 */
[----:B------:R-:W-:Y:S01]  /*0280*/  BSSY.RECONVERGENT B0, `(.L_x_2) ;  /* 0x0000011000007945 */ /* 0x000fe20003800200 */
[----:B0-----:R-:W1:Y:S03]  /*0290*/  MUFU.RCP64H R3, UR7 ;  /* 0x0000000700037d08 */ /* 0x001e660008001800 */
[----:B-1----:R-:W-:-:S08]  /*02a0*/  DFMA R6, R2, -R8, 1 ;  /* 0x3ff000000206742b */ /* 0x002fd00000000808 */
[----:B------:R-:W-:-:S08]  /*02b0*/  DFMA R6, R6, R6, R6 ;  /* 0x000000060606722b */ /* 0x000fd00000000006 */
[----:B------:R-:W-:-:S08]  /*02c0*/  DFMA R6, R2, R6, R2 ;  /* 0x000000060206722b */ /* 0x000fd00000000002 */
[----:B------:R-:W-:-:S08]  /*02d0*/  DFMA R2, R6, -R8, 1 ;  /* 0x3ff000000602742b */ /* 0x000fd00000000808 */
[----:B------:R-:W-:-:S08]  /*02e0*/  DFMA R12, R6, R2, R6 ;  /* 0x00000002060c722b */ /* 0x000fd00000000006 */
[----:B------:R-:W-:-:S08]  /*02f0*/  DMUL R6, R10, R12 ;  /* 0x0000000c0a067228 */ /* 0x000fd00000000000 */
[----:B------:R-:W-:-:S08]  /*0300*/  DFMA R2, R6, -R8, R10 ;  /* 0x800000080602722b */ /* 0x000fd0000000000a */
[----:B------:R-:W-:-:S10]  /*0310*/  DFMA R6, R12, R2, R6 ;  /* 0x000000020c06722b */ /* 0x000fd40000000006 */
[----:B------:R-:W-:-:S05]  /*0320*/  FFMA R2, RZ, UR7, R7 ;  /* 0x00000007ff027c23 */ /* 0x000fca0008000007 */
[----:B------:R-:W-:-:S13]  /*0330*/  FSETP.GT.AND P0, PT, |R2|, 1.469367938527859385e-39, PT ;  /* 0x001000000200780b */ /* 0x000fda0003f04200 */
[----:B------:R-:W-:Y:S05]  /*0340*/  @P0 BRA P1, `(.L_x_3) ;  /* 0x0000000000100947 */ /* 0x000fea0000800000 */
[----:B------:R-:W-:Y:S01]  /*0350*/  IMAD.MOV.U32 R8, RZ, RZ, R10 ;  /* 0x000000ffff087224 */ /* 0x000fe200078e000a */
[----:B------:R-:W-:Y:S01]  /*0360*/  MOV R18, 0x390 ;  /* 0x0000039000127802 */ /* 0x000fe20000000f00 */
[----:B------:R-:W-:-:S07]  /*0370*/  IMAD.MOV.U32 R9, RZ, RZ, R11 ;  /* 0x000000ffff097224 */ /* 0x000fce00078e000b */
[----:B------:R-:W-:Y:S05]  /*0380*/  CALL.REL.NOINC `($__internal_0_$__cuda_sm20_div_rn_f64_full) ;  /* 0x0000000000147944 */ /* 0x000fea0003c00000 */
.L_x_3:
[----:B------:R-:W-:Y:S05]  /*0390*/  BSYNC.RECONVERGENT B0 ;  /* 0x0000000000007941 */ /* 0x000fea0003800200 */
.L_x_2:
[----:B------:R-:W0:Y:S02]  /*03a0*/  LDC.64 R2, c[0x0][0x388] ;  /* 0x0000e200ff027b82 */ /* 0x000e240000000a00 */
[----:B0-----:R-:W-:-:S05]  /*03b0*/  IMAD.WIDE R2, R0, 0x10, R2 ;  /* 0x0000001000027825 */ /* 0x001fca00078e0202 */
[----:B------:R-:W-:Y:S01]  /*03c0*/  STG.E.128 desc[UR4][R2.64], R4 ;  /* 0x0000000402007986 */ /* 0x000fe2000c101d04 */
[----:B------:R-:W-:Y:S05]  /*03d0*/  EXIT ;  /* 0x000000000000794d */ /* 0x000fea0003800000 */
        .weak           $__internal_0_$__cuda_sm20_div_rn_f64_full
        .type           $__internal_0_$__cuda_sm20_div_rn_f64_full,@function
        .size           $__internal_0_$__cuda_sm20_div_rn_f64_full,(.L_x_11 - $__internal_0_$__cuda_sm20_div_rn_f64_full)
$__internal_0_$__cuda_sm20_div_rn_f64_full:
[C---:B------:R-:W-:Y:S01]  /*03e0*/  FSETP.GEU.AND P0, PT, |R15|.reuse, 1.469367938527859385e-39, PT ;  /* 0x001000000f00780b */ /* 0x040fe20003f0e200 */
[----:B------:R-:W-:Y:S01]  /*03f0*/  IMAD.U32 R6, RZ, RZ, UR6 ;  /* 0x00000006ff067e24 */ /* 0x000fe2000f8e00ff */
[----:B------:R-:W-:Y:S01]  /*0400*/  LOP3.LUT R3, R15, 0x800fffff, RZ, 0xc0, !PT ;  /* 0x800fffff0f037812 */ /* 0x000fe200078ec0ff */
[----:B------:R-:W-:Y:S01]  /*0410*/  IMAD.MOV.U32 R7, RZ, RZ, R15 ;  /* 0x000000ffff077224 */ /* 0x000fe200078e000f */
[----:B------:R-:W-:Y:S01]  /*0420*/  FSETP.GEU.AND P2, PT, |R9|, 1.469367938527859385e-39, PT ;  /* 0x001000000900780b */ /* 0x000fe20003f4e200 */
[----:B------:R-:W-:Y:S01]  /*0430*/  IMAD.U32 R2, RZ, RZ, UR6 ;  /* 0x00000006ff027e24 */ /* 0x000fe2000f8e00ff */
[----:B------:R-:W-:Y:S01]  /*0440*/  LOP3.LUT R3, R3, 0x3ff00000, RZ, 0xfc, !PT ;  /* 0x3ff0000003037812 */ /* 0x000fe200078efcff */
[----:B------:R-:W-:Y:S01]  /*0450*/  IMAD.MOV.U32 R20, RZ, RZ, 0x1 ;  /* 0x00000001ff147424 */ /* 0x000fe200078e00ff */
[----:B------:R-:W-:Y:S01]  /*0460*/  LOP3.LUT R16, R9, 0x7ff00000, RZ, 0xc0, !PT ;  /* 0x7ff0000009107812 */ /* 0x000fe200078ec0ff */
[----:B------:R-:W-:Y:S01]  /*0470*/  IMAD.MOV.U32 R14, RZ, RZ, 0x1ca00000 ;  /* 0x1ca00000ff0e7424 */ /* 0x000fe200078e00ff */
[----:B------:R-:W-:Y:S01]  /*0480*/  LOP3.LUT R17, R15, 0x7ff00000, RZ, 0xc0, !PT ;  /* 0x7ff000000f117812 */ /* 0x000fe200078ec0ff */
[----:B------:R-:W-:Y:S02]  /*0490*/  BSSY.RECONVERGENT B1, `(.L_x_4) ;  /* 0x000004f000017945 */ /* 0x000fe40003800200 */
[----:B------:R-:W-:Y:S01]  /*04a0*/  @!P0 DMUL R2, R6, 8.98846567431157953865e+307 ;  /* 0x7fe0000006028828 */ /* 0x000fe20000000000 */
[----:B------:R-:W-:Y:S01]  /*04b0*/  ISETP.GE.U32.AND P1, PT, R16, R17, PT ;  /* 0x000000111000720c */ /* 0x000fe20003f26070 */
[----:B------:R-:W-:-:S02]  /*04c0*/  IMAD.MOV.U32 R26, RZ, RZ, R17 ;  /* 0x000000ffff1a7224 */ /* 0x000fc400078e0011 */
[----:B------:R-:W-:Y:S01]  /*04d0*/  @!P2 LOP3.LUT R19, R7, 0x7ff00000, RZ, 0xc0, !PT ;  /* 0x7ff000000713a812 */ /* 0x000fe200078ec0ff */
[----:B------:R-:W-:Y:S01]  /*04e0*/  @!P2 IMAD.MOV.U32 R24, RZ, RZ, RZ ;  /* 0x000000ffff18a224 */ /* 0x000fe200078e00ff */
[----:B------:R-:W0:Y:S02]  /*04f0*/  MUFU.RCP64H R21, R3 ;  /* 0x0000000300157308 */ /* 0x000e240000001800 */
[----:B------:R-:W-:Y:S02]  /*0500*/  @!P2 ISETP.GE.U32.AND P3, PT, R16, R19, PT ;  /* 0x000000131000a20c */ /* 0x000fe40003f66070 */
[----:B------:R-:W-:Y:S02]  /*0510*/  @!P0 LOP3.LUT R26, R3, 0x7ff00000, RZ, 0xc0, !PT ;  /* 0x7ff00000031a8812 */ /* 0x000fe400078ec0ff */
[----:B------:R-:W-:-:S03]  /*0520*/  @!P2 SEL R19, R14, 0x63400000, !P3 ;  /* 0x634000000e13a807 */ /* 0x000fc60005800000 */
[----:B------:R-:W-:Y:S01]  /*0530*/  VIADD R27, R26, 0xffffffff ;  /* 0xffffffff1a1b7836 */ /* 0x000fe20000000000 */
[----:B------:R-:W-:-:S04]  /*0540*/  @!P2 LOP3.LUT R19, R19, 0x80000000, R9, 0xf8, !PT ;  /* 0x800000001313a812 */ /* 0x000fc800078ef809 */
[----:B------:R-:W-:Y:S01]  /*0550*/  @!P2 LOP3.LUT R25, R19, 0x100000, RZ, 0xfc, !PT ;  /* 0x001000001319a812 */ /* 0x000fe200078efcff */
[----:B------:R-:W-:Y:S01]  /*0560*/  IMAD.MOV.U32 R19, RZ, RZ, R16 ;  /* 0x000000ffff137224 */ /* 0x000fe200078e0010 */
[----:B0-----:R-:W-:-:S08]  /*0570*/  DFMA R12, R20, -R2, 1 ;  /* 0x3ff00000140c742b */ /* 0x001fd00000000802 */
[----:B------:R-:W-:-:S08]  /*0580*/  DFMA R12, R12, R12, R12 ;  /* 0x0000000c0c0c722b */ /* 0x000fd0000000000c */
[----:B------:R-:W-:Y:S01]  /*0590*/  DFMA R20, R20, R12, R20 ;  /* 0x0000000c1414722b */ /* 0x000fe20000000014 */
[----:B------:R-:W-:Y:S01]  /*05a0*/  SEL R13, R14, 0x63400000, !P1 ;  /* 0x634000000e0d7807 */ /* 0x000fe20004800000 */
[----:B------:R-:W-:-:S03]  /*05b0*/  IMAD.MOV.U32 R12, RZ, RZ, R8 ;  /* 0x000000ffff0c7224 */ /* 0x000fc600078e0008 */
[----:B------:R-:W-:-:S03]  /*05c0*/  LOP3.LUT R13, R13, 0x800fffff, R9, 0xf8, !PT ;  /* 0x800fffff0d0d7812 */ /* 0x000fc600078ef809 */
[----:B------:R-:W-:-:S03]  /*05d0*/  DFMA R22, R20, -R2, 1 ;  /* 0x3ff000001416742b */ /* 0x000fc60000000802 */
[----:B------:R-:W-:-:S05]  /*05e0*/  @!P2 DFMA R12, R12, 2, -R24 ;  /* 0x400000000c0ca82b */ /* 0x000fca0000000818 */
[----:B------:R-:W-:-:S05]  /*05f0*/  DFMA R22, R20, R22, R20 ;  /* 0x000000161416722b */ /* 0x000fca0000000014 */
[----:B------:R-:W-:-:S03]  /*0600*/  @!P2 LOP3.LUT R19, R13, 0x7ff00000, RZ, 0xc0, !PT ;  /* 0x7ff000000d13a812 */ /* 0x000fc600078ec0ff */
[----:B------:R-:W-:Y:S02]  /*0610*/  DMUL R20, R22, R12 ;  /* 0x0000000c16147228 */ /* 0x000fe40000000000 */
[----:B------:R-:W-:-:S05]  /*0620*/  VIADD R17, R19, 0xffffffff ;  /* 0xffffffff13117836 */ /* 0x000fca0000000000 */
[----:B------:R-:W-:Y:S01]  /*0630*/  ISETP.GT.U32.AND P0, PT, R17, 0x7feffffe, PT ;  /* 0x7feffffe1100780c */ /* 0x000fe20003f04070 */
[----:B------:R-:W-:-:S03]  /*0640*/  DFMA R24, R20, -R2, R12 ;  /* 0x800000021418722b */ /* 0x000fc6000000000c */
[----:B------:R-:W-:-:S05]  /*0650*/  ISETP.GT.U32.OR P0, PT, R27, 0x7feffffe, P0 ;  /* 0x7feffffe1b00780c */ /* 0x000fca0000704470 */
[----:B------:R-:W-:-:S08]  /*0660*/  DFMA R24, R22, R24, R20 ;  /* 0x000000181618722b */ /* 0x000fd00000000014 */
[----:B------:R-:W-:Y:S05]  /*0670*/  @P0 BRA `(.L_x_5) ;  /* 0x00000000006c0947 */ /* 0x000fea0003800000 */
[----:B------:R-:W-:Y:S01]  /*0680*/  LOP3.LUT R9, R7, 0x7ff00000, RZ, 0xc0, !PT ;  /* 0x7ff0000007097812 */ /* 0x000fe200078ec0ff */
[----:B------:R-:W-:-:S03]  /*0690*/  IMAD.MOV.U32 R20, RZ, RZ, RZ ;  /* 0x000000ffff147224 */ /* 0x000fc600078e00ff */
[CC--:B------:R-:W-:Y:S02]  /*06a0*/  VIADDMNMX R8, R16.reuse, -R9.reuse, 0xb9600000, !PT ;  /* 0xb960000010087446 */ /* 0x0c0fe40007800909 */
[----:B------:R-:W-:Y:S02]  /*06b0*/  ISETP.GE.U32.AND P0, PT, R16, R9, PT ;  /* 0x000000091000720c */ /* 0x000fe40003f06070 */
[----:B------:R-:W-:Y:S02]  /*06c0*/  VIMNMX R8, PT, PT, R8, 0x46a00000, PT ;  /* 0x46a0000008087848 */ /* 0x000fe40003fe0100 */
[----:B------:R-:W-:-:S05]  /*06d0*/  SEL R9, R14, 0x63400000, !P0 ;  /* 0x634000000e097807 */ /* 0x000fca0004000000 */
[----:B------:R-:W-:-:S04]  /*06e0*/  IMAD.IADD R8, R8, 0x1, -R9 ;  /* 0x0000000108087824 */ /* 0x000fc800078e0a09 */
[----:B------:R-:W-:-:S06]  /*06f0*/  VIADD R21, R8, 0x7fe00000 ;  /* 0x7fe0000008157836 */ /* 0x000fcc0000000000 */
[----:B------:R-:W-:-:S10]  /*0700*/  DMUL R16, R24, R20 ;  /* 0x0000001418107228 */ /* 0x000fd40000000000 */
[----:B------:R-:W-:-:S13]  /*0710*/  FSETP.GTU.AND P0, PT, |R17|, 1.469367938527859385e-39, PT ;  /* 0x001000001100780b */ /* 0x000fda0003f0c200 */
[----:B------:R-:W-:Y:S05]  /*0720*/  @P0 BRA `(.L_x_6) ;  /* 0x0000000000940947 */ /* 0x000fea0003800000 */
[----:B------:R-:W-:Y:S01]  /*0730*/  DFMA R2, R24, -R2, R12 ;  /* 0x800000021802722b */ /* 0x000fe2000000000c */
[----:B------:R-:W-:-:S09]  /*0740*/  IMAD.MOV.U32 R20, RZ, RZ, RZ ;  /* 0x000000ffff147224 */ /* 0x000fd200078e00ff */
[C---:B------:R-:W-:Y:S02]  /*0750*/  FSETP.NEU.AND P0, PT, R3.reuse, RZ, PT ;  /* 0x000000ff0300720b */ /* 0x040fe40003f0d000 */
[----:B------:R-:W-:-:S04]  /*0760*/  LOP3.LUT R7, R3, 0x80000000, R7, 0x48, !PT ;  /* 0x8000000003077812 */ /* 0x000fc800078e4807 */
[----:B------:R-:W-:-:S07]  /*0770*/  LOP3.LUT R21, R7, R21, RZ, 0xfc, !PT ;  /* 0x0000001507157212 */ /* 0x000fce00078efcff */
[----:B------:R-:W-:Y:S05]  /*0780*/  @!P0 BRA `(.L_x_6) ;  /* 0x00000000007c8947 */ /* 0x000fea0003800000 */
[----:B------:R-:W-:Y:S01]  /*0790*/  IMAD.MOV R3, RZ, RZ, -R8 ;  /* 0x000000ffff037224 */ /* 0x000fe200078e0a08 */
[----:B------:R-:W-:Y:S01]  /*07a0*/  DMUL.RP R20, R24, R20 ;  /* 0x0000001418147228 */ /* 0x000fe20000008000 */
[----:B------:R-:W-:-:S06]  /*07b0*/  IMAD.MOV.U32 R2, RZ, RZ, RZ ;  /* 0x000000ffff027224 */ /* 0x000fcc00078e00ff */
[----:B------:R-:W-:-:S03]  /*07c0*/  DFMA R2, R16, -R2, R24 ;  /* 0x800000021002722b */ /* 0x000fc60000000018 */
[----:B------:R-:W-:-:S03]  /*07d0*/  LOP3.LUT R7, R21, R7, RZ, 0x3c, !PT ;  /* 0x0000000715077212 */ /* 0x000fc600078e3cff */
[----:B------:R-:W-:-:S04]  /*07e0*/  IADD3 R2, PT, PT, -R8, -0x43300000, RZ ;  /* 0xbcd0000008027810 */ /* 0x000fc80007ffe1ff */
[----:B------:R-:W-:-:S04]  /*07f0*/  FSETP.NEU.AND P0, PT, |R3|, R2, PT ;  /* 0x000000020300720b */ /* 0x000fc80003f0d200 */
[----:B------:R-:W-:Y:S02]  /*0800*/  FSEL R16, R20, R16, !P0 ;  /* 0x0000001014107208 */ /* 0x000fe40004000000 */
[----:B------:R-:W-:Y:S01]  /*0810*/  FSEL R17, R7, R17, !P0 ;  /* 0x0000001107117208 */ /* 0x000fe20004000000 */
[----:B------:R-:W-:Y:S06]  /*0820*/  BRA `(.L_x_6) ;  /* 0x0000000000547947 */ /* 0x000fec0003800000 */
.L_x_5:
[----:B------:R-:W-:-:S14]  /*0830*/  DSETP.NAN.AND P0, PT, R8, R8, PT ;  /* 0x000000080800722a */ /* 0x000fdc0003f08000 */
[----:B------:R-:W-:Y:S05]  /*0840*/  @P0 BRA `(.L_x_7) ;  /* 0x0000000000440947 */ /* 0x000fea0003800000 */
[----:B------:R-:W-:-:S14]  /*0850*/  DSETP.NAN.AND P0, PT, R6, R6, PT ;  /* 0x000000060600722a */ /* 0x000fdc0003f08000 */
[----:B------:R-:W-:Y:S05]  /*0860*/  @P0 BRA `(.L_x_8) ;  /* 0x0000000000300947 */ /* 0x000fea0003800000 */
[----:B------:R-:W-:Y:S01]  /*0870*/  ISETP.NE.AND P0, PT, R19, R26, PT ;  /* 0x0000001a1300720c */ /* 0x000fe20003f05270 */
[----:B------:R-:W-:Y:S02]  /*0880*/  IMAD.MOV.U32 R16, RZ, RZ, 0x0 ;  /* 0x00000000ff107424 */ /* 0x000fe400078e00ff */
[----:B------:R-:W-:-:S10]  /*0890*/  IMAD.MOV.U32 R17, RZ, RZ, -0x80000 ;  /* 0xfff80000ff117424 */ /* 0x000fd400078e00ff */
[----:B------:R-:W-:Y:S05]  /*08a0*/  @!P0 BRA `(.L_x_6) ;  /* 0x0000000000348947 */ /* 0x000fea0003800000 */
[----:B------:R-:W-:Y:S02]  /*08b0*/  ISETP.NE.AND P0, PT, R19, 0x7ff00000, PT ;  /* 0x7ff000001300780c */ /* 0x000fe40003f05270 */
[----:B------:R-:W-:Y:S02]  /*08c0*/  LOP3.LUT R17, R9, 0x80000000, R7, 0x48, !PT ;  /* 0x8000000009117812 */ /* 0x000fe400078e4807 */
[----:B------:R-:W-:-:S13]  /*08d0*/  ISETP.EQ.OR P0, PT, R26, RZ, !P0 ;  /* 0x000000ff1a00720c */ /* 0x000fda0004702670 */
[----:B------:R-:W-:Y:S01]  /*08e0*/  @P0 LOP3.LUT R2, R17, 0x7ff00000, RZ, 0xfc, !PT ;  /* 0x7ff0000011020812 */ /* 0x000fe200078efcff */
[----:B------:R-:W-:Y:S02]  /*08f0*/  @!P0 IMAD.MOV.U32 R16, RZ, RZ, RZ ;  /* 0x000000ffff108224 */ /* 0x000fe400078e00ff */
[----:B------:R-:W-:Y:S02]  /*0900*/  @P0 IMAD.MOV.U32 R16, RZ, RZ, RZ ;  /* 0x000000ffff100224 */ /* 0x000fe400078e00ff */
[----:B------:R-:W-:Y:S01]  /*0910*/  @P0 IMAD.MOV.U32 R17, RZ, RZ, R2 ;  /* 0x000000ffff110224 */ /* 0x000fe200078e0002 */
[----:B------:R-:W-:Y:S06]  /*0920*/  BRA `(.L_x_6) ;  /* 0x0000000000147947 */ /* 0x000fec0003800000 */
.L_x_8:
[----:B------:R-:W-:Y:S01]  /*0930*/  LOP3.LUT R17, R7, 0x80000, RZ, 0xfc, !PT ;  /* 0x0008000007117812 */ /* 0x000fe200078efcff */
[----:B------:R-:W-:Y:S01]  /*0940*/  IMAD.MOV.U32 R16, RZ, RZ, R6 ;  /* 0x000000ffff107224 */ /* 0x000fe200078e0006 */
[----:B------:R-:W-:Y:S06]  /*0950*/  BRA `(.L_x_6) ;  /* 0x0000000000087947 */ /* 0x000fec0003800000 */
.L_x_7:
[----:B------:R-:W-:Y:S01]  /*0960*/  LOP3.LUT R17, R9, 0x80000, RZ, 0xfc, !PT ;  /* 0x0008000009117812 */ /* 0x000fe200078efcff */
[----:B------:R-:W-:-:S07]  /*0970*/  IMAD.MOV.U32 R16, RZ, RZ, R8 ;  /* 0x000000ffff107224 */ /* 0x000fce00078e0008 */
.L_x_6:
[----:B------:R-:W-:Y:S05]  /*0980*/  BSYNC.RECONVERGENT B1 ;  /* 0x0000000000017941 */ /* 0x000fea0003800200 */
.L_x_4:
[----:B------:R-:W-:Y:S02]  /*0990*/  IMAD.MOV.U32 R19, RZ, RZ, 0x0 ;  /* 0x00000000ff137424 */ /* 0x000fe400078e00ff */
[----:B------:R-:W-:Y:S02]  /*09a0*/  IMAD.MOV.U32 R6, RZ, RZ, R16 ;  /* 0x000000ffff067224 */ /* 0x000fe400078e0010 */
[----:B------:R-:W-:Y:S01]  /*09b0*/  IMAD.MOV.U32 R7, RZ, RZ, R17 ;  /* 0x000000ffff077224 */ /* 0x000fe200078e0011 */
[----:B------:R-:W-:Y:S06]  /*09c0*/  RET.REL.NODEC R18 `(_Z12computeScaleP7double2S0_di) ;  /* 0xfffffff4128c7950 */ /* 0x000fec0003c3ffff */
.L_x_9:
[----:B------:R-:W-:-:S00]  /*09d0*/  BRA `(.L_x_9) ;  /* 0xfffffffc00fc7947 */ /* 0x000fc0000383ffff */
[----:B------:R-:W-:-:S00]  /*09e0*/  NOP ;  /* 0x0000000000007918 */ /* 0x000fc00000000000 */
        /* <DEDUP_REMOVED lines=9> */
.L_x_11:


//--------------------- .text._Z10computeDdxP7double2S0_di --------------------------
	.section	.text._Z10computeDdxP7double2S0_di,"ax",@progbits
	.align	128
        .global         _Z10computeDdxP7double2S0_di
        .type           _Z10computeDdxP7double2S0_di,@function
        .size           _Z10computeDdxP7double2S0_di,(.L_x_13 - _Z10computeDdxP7double2S0_di)
        .other          _Z10computeDdxP7double2S0_di,@"STO_CUDA_ENTRY STV_DEFAULT"
_Z10computeDdxP7double2S0_di:
.text._Z10computeDdxP7double2S0_di:
        /* <DEDUP_REMOVED lines=10> */
[----:B------:R-:W2:Y:S06]  /*00a0*/  LDCU.64 UR6, c[0x0][0x390] ;  /* 0x00007200ff0677ac */ /* 0x000eac0008000a00 */
[----:B------:R-:W3:Y:S01]  /*00b0*/  LDC.64 R12, c[0x0][0x388] ;  /* 0x0000e200ff0c7b82 */ /* 0x000ee20000000a00 */
[----:B0-----:R-:W-:-:S05]  /*00c0*/  IMAD.WIDE R2, R15, 0x10, R2 ;  /* 0x000000100f027825 */ /* 0x001fca00078e0202 */
[----:B-1----:R-:W2:Y:S02]  /*00d0*/  LDG.E.128 R4, desc[UR4][R2.64] ;  /* 0x0000000402047981 */ /* 0x002ea4000c1e1d00 */
[----:B--2---:R-:W-:Y:S02]  /*00e0*/  DMUL R8, R6, UR6 ;  /* 0x0000000606087c28 */ /* 0x004fe40008000000 */
[----:B------:R-:W-:-:S06]  /*00f0*/  DMUL R10, RZ, R6 ;  /* 0x00000006ff0a7228 */ /* 0x000fcc0000000000 */
[----:B------:R-:W-:Y:S02]  /*0100*/  DFMA R8, RZ, R4, -R8 ;  /* 0x00000004ff08722b */ /* 0x000fe40000000808 */
[----:B------:R-:W-:Y:S01]  /*0110*/  DFMA R10, R4, UR6, R10 ;  /* 0x00000006040a7c2b */ /* 0x000fe2000800000a */
[----:B---3--:R-:W-:-:S06]  /*0120*/  IMAD.WIDE R4, R15, 0x10, R12 ;  /* 0x000000100f047825 */ /* 0x008fcc00078e020c */
[----:B------:R-:W-:Y:S01]  /*0130*/  STG.E.128 desc[UR4][R4.64], R8 ;  /* 0x0000000804007986 */ /* 0x000fe2000c101d04 */
[----:B------:R-:W-:Y:S05]  /*0140*/  EXIT ;  /* 0x000000000000794d */ /* 0x000fea0003800000 */
.L_x_10:
        /* <DEDUP_REMOVED lines=11> */
.L_x_13:


//--------------------- .nv.shared.reserved.0     --------------------------
	.section	.nv.shared.reserved.0,"aw",@nobits
	.weak		__nv_reservedSMEM_offset_0_alias
	.size		__nv_reservedSMEM_offset_0_alias, 0, 64
	.other		__nv_reservedSMEM_offset_0_alias,@"STO_CUDA_RESERVED_SHARED STV_DEFAULT"
__nv_reservedSMEM_offset_0_alias:
	.zero		0
	.zero		64


//--------------------- .nv.constant0._Z12computeScaleP7double2S0_di --------------------------
	.section	.nv.constant0._Z12computeScaleP7double2S0_di,"a",@progbits
	.sectionflags	@""
	.align	4
.nv.constant0._Z12computeScaleP7double2S0_di:
	.zero		924


//--------------------- .nv.constant0._Z10computeDdxP7double2S0_di --------------------------
	.section	.nv.constant0._Z10computeDdxP7double2S0_di,"a",@progbits
	.sectionflags	@""
	.align	4
.nv.constant0._Z10computeDdxP7double2S0_di:
	.zero		924


//--------------------- SYMBOLS --------------------------

	.type		.nv.reservedSmem.offset0,@object
	.size		.nv.reservedSmem.offset0,0x4
